//
// Generated by NVIDIA NVVM Compiler
//
// Compiler Build ID: CL-36424714
// Cuda compilation tools, release 13.0, V13.0.88
// Based on NVVM 20.0.0
//

.version 9.0
.target sm_100
.address_size 64

	// .globl	IntersectionMain

.visible .entry IntersectionMain()
{


	ret;

}


// ===== COMPILED SASS (sm_100) =====

	.target	sm_100

	.elftype	@"ET_EXEC"


//--------------------- .note.nv.tkinfo           --------------------------
	.section	.note.nv.tkinfo,"",@"SHT_NOTE"
	.sectionflags	@"SHF_NOTE_NV_TKINFO"
	.tkinfo
        /*0018*/ 	.word	0x00000002
        /*0030*/ 	.string	""
        /*0030*/ 	.string	"ptxas"
        /*0030*/ 	.string	"Cuda compilation tools, release 13.0, V13.0.88"
        /*0030*/ 	.string	"Build cuda_13.0.r13.0/compiler.36424714_0"
        /*0030*/ 	.string	"-arch sm_100 -m 64 "



//--------------------- .note.nv.cuinfo           --------------------------
	.section	.note.nv.cuinfo,"",@"SHT_NOTE"
	.sectionflags	@"SHF_NOTE_NV_CUINFO"
        /*0018*/ 	.short	0x0002
        /*001a*/ 	.short	0x0064
        /*001c*/ 	.short	0x0082
	.zero		2


//--------------------- .nv.info                  --------------------------
	.section	.nv.info,"",@"SHT_CUDA_INFO"
	.align	4


	//----- nvinfo : EIATTR_REGCOUNT
	.align		4
        /*0000*/ 	.byte	0x04, 0x2f
        /*0002*/ 	.short	(.L_1 - .L_0)
	.align		4
.L_0:
        /*0004*/ 	.word	index@(IntersectionMain)
        /*0008*/ 	.word	0x00000004


	//----- nvinfo : EIATTR_FRAME_SIZE
	.align		4
.L_1:
        /*000c*/ 	.byte	0x04, 0x11
        /*000e*/ 	.short	(.L_3 - .L_2)
	.align		4
.L_2:
        /*0010*/ 	.word	index@(IntersectionMain)
        /*0014*/ 	.word	0x00000000


	//----- nvinfo : EIATTR_MIN_STACK_SIZE
	.align		4
.L_3:
        /*0018*/ 	.byte	0x04, 0x12
        /*001a*/ 	.short	(.L_5 - .L_4)
	.align		4
.L_4:
        /*001c*/ 	.word	index@(IntersectionMain)
        /*0020*/ 	.word	0x00000000
.L_5:


//--------------------- .nv.compat                --------------------------
	.section	.nv.compat,"",@"SHT_CUDA_COMPAT_INFO"
	.align	4
        /*0000*/ 	.byte	0x02, 0x09, 0x00, 0x00, 0x02, 0x02, 0x01, 0x00, 0x02, 0x05, 0x05, 0x00, 0x03, 0x07, 0x01, 0x01
        /*0010*/ 	.byte	0x02, 0x03, 0x00, 0x00, 0x02, 0x06, 0x01, 0x00, 0x04, 0x0b, 0x08, 0x00, 0x09, 0x00, 0x00, 0x00
        /*0020*/ 	.byte	0x00, 0x00, 0x00, 0x00


//--------------------- .nv.info.IntersectionMain --------------------------
	.section	.nv.info.IntersectionMain,"",@"SHT_CUDA_INFO"
	.sectionflags	@""
	.align	4


	//----- nvinfo : EIATTR_CUDA_API_VERSION
	.align		4
        /*0000*/ 	.byte	0x04, 0x37
        /*0002*/ 	.short	(.L_7 - .L_6)
.L_6:
        /*0004*/ 	.word	0x00000082


	//----- nvinfo : EIATTR_SPARSE_MMA_MASK
	.align		4
.L_7:
        /*0008*/ 	.byte	0x03, 0x50
        /*000a*/ 	.short	0x0000


	//----- nvinfo : EIATTR_MAXREG_COUNT
	.align		4
        /*000c*/ 	.byte	0x03, 0x1b
        /*000e*/ 	.short	0x00ff


	//----- nvinfo : EIATTR_MERCURY_ISA_VERSION
	.align		4
        /*0010*/ 	.byte	0x03, 0x5f
        /*0012*/ 	.short	0x0101


	//----- nvinfo : EIATTR_VRC_CTA_INIT_COUNT
	.align		4
        /*0014*/ 	.byte	0x02, 0x4a
	.zero		1
	.zero		1


	//----- nvinfo : EIATTR_EXIT_INSTR_OFFSETS
	.align		4
        /*0018*/ 	.byte	0x04, 0x1c
        /*001a*/ 	.short	(.L_9 - .L_8)


	//   ....[0]....
.L_8:
        /*001c*/ 	.word	0x00000010


	//----- nvinfo : EIATTR_SW_WAR
	.align		4
.L_9:
        /*0020*/ 	.byte	0x04, 0x36
        /*0022*/ 	.short	(.L_11 - .L_10)
.L_10:
        /*0024*/ 	.word	0x00000008
.L_11:


//--------------------- .nv.callgraph             --------------------------
	.section	.nv.callgraph,"",@"SHT_CUDA_CALLGRAPH"
	.align	4
	.sectionentsize	8
	.align		4
        /*0000*/ 	.word	0x00000000
	.align		4
        /*0004*/ 	.word	0xffffffff
	.align		4
        /*0008*/ 	.word	0x00000000
	.align		4
        /*000c*/ 	.word	0xfffffffe
	.align		4
        /*0010*/ 	.word	0x00000000
	.align		4
        /*0014*/ 	.word	0xfffffffd
	.align		4
        /*0018*/ 	.word	0x00000000
	.align		4
        /*001c*/ 	.word	0xfffffffc


//--------------------- .text.IntersectionMain    --------------------------
	.section	.text.IntersectionMain,"ax",@progbits
	.align	128
        .global         IntersectionMain
        .type           IntersectionMain,@function
        .size           IntersectionMain,(.L_x_1 - IntersectionMain)
        .other          IntersectionMain,@"STO_CUDA_ENTRY STV_DEFAULT"
IntersectionMain:
.text.IntersectionMain:
[----:B------:R-:W-:Y:S01]  /*0000*/  LDC R1, c[0x0][0x37c] ;  /* 0x0000df00ff017b82 */ /* 0x000fe20000000800 */
[----:B------:R-:W-:Y:S05]  /*0010*/  EXIT ;  /* 0x000000000000794d */ /* 0x000fea0003800000 */
.L_x_0:
[----:B------:R-:W-:-:S00]  /*0020*/  BRA `(.L_x_0) ;  /* 0xfffffffc00fc7947 */ /* 0x000fc0000383ffff */
[----:B------:R-:W-:-:S00]  /*0030*/  NOP ;  /* 0x0000000000007918 */ /* 0x000fc00000000000 */
        /* <DEDUP_REMOVED lines=12> */
.L_x_1:


//--------------------- .nv.shared.reserved.0     --------------------------
	.section	.nv.shared.reserved.0,"aw",@nobits
	.weak		__nv_reservedSMEM_offset_0_alias
	.size		__nv_reservedSMEM_offset_0_alias, 0, 64
	.other		__nv_reservedSMEM_offset_0_alias,@"STO_CUDA_RESERVED_SHARED STV_DEFAULT"
__nv_reservedSMEM_offset_0_alias:
	.zero		0
	.zero		64


//--------------------- .nv.constant0.IntersectionMain --------------------------
	.section	.nv.constant0.IntersectionMain,"a",@progbits
	.sectionflags	@""
	.align	4
.nv.constant0.IntersectionMain:
	.zero		896


//--------------------- SYMBOLS --------------------------

	.type		.nv.reservedSmem.offset0,@object
	.size		.nv.reservedSmem.offset0,0x4
